//
// Generated by NVIDIA NVVM Compiler
//
// Compiler Build ID: CL-36424714
// Cuda compilation tools, release 13.0, V13.0.88
// Based on NVVM 20.0.0
//

.version 9.0
.target sm_100
.address_size 64

	// .globl	_Z20print_index_and_dataPi
.extern .func  (.param .b32 func_retval0) vprintf
(
	.param .b64 vprintf_param_0,
	.param .b64 vprintf_param_1
)
;
.global .align 1 .b8 $str[31] = {37, 100, 9, 9, 37, 100, 9, 9, 37, 100, 9, 9, 37, 100, 9, 9, 37, 100, 9, 9, 37, 100, 9, 9, 37, 100, 9, 37, 100, 10};

.visible .entry _Z20print_index_and_dataPi(
	.param .u64 .ptr .align 1 _Z20print_index_and_dataPi_param_0
)
{
	.local .align 16 .b8 	__local_depot0[32];
	.reg .b64 	%SP;
	.reg .b64 	%SPL;
	.reg .b32 	%r<12>;
	.reg .b64 	%rd<9>;

	mov.u64 	%SPL, __local_depot0;
	cvta.local.u64 	%SP, %SPL;
	ld.param.u64 	%rd1, [_Z20print_index_and_dataPi_param_0];
	cvta.to.global.u64 	%rd2, %rd1;
	add.u64 	%rd3, %SP, 0;
	add.u64 	%rd4, %SPL, 0;
	mov.u32 	%r1, %tid.x;
	mov.u32 	%r2, %ctaid.x;
	mov.u32 	%r3, %ntid.x;
	mov.u32 	%r4, %nctaid.x;
	mov.u32 	%r5, %ctaid.y;
	mad.lo.s32 	%r6, %r5, %r4, %r2;
	mad.lo.s32 	%r7, %r6, %r3, %r1;
	mov.u32 	%r8, %ntid.y;
	mul.wide.s32 	%rd5, %r7, 4;
	add.s64 	%rd6, %rd2, %rd5;
	ld.global.u32 	%r9, [%rd6];
	st.local.v4.u32 	[%rd4], {%r1, %r7, %r2, %r5};
	st.local.v4.u32 	[%rd4+16], {%r3, %r8, %r4, %r9};
	mov.u64 	%rd7, $str;
	cvta.global.u64 	%rd8, %rd7;
	{ // callseq 0, 0
	.param .b64 param0;
	st.param.b64 	[param0], %rd8;
	.param .b64 param1;
	st.param.b64 	[param1], %rd3;
	.param .b32 retval0;
	call.uni (retval0), 
	vprintf, 
	(
	param0, 
	param1
	);
	ld.param.b32 	%r10, [retval0];
	} // callseq 0
	ret;

}


// ===== COMPILED SASS (sm_100) =====

	.target	sm_100

	.elftype	@"ET_EXEC"


//--------------------- .note.nv.tkinfo           --------------------------
	.section	.note.nv.tkinfo,"",@"SHT_NOTE"
	.sectionflags	@"SHF_NOTE_NV_TKINFO"
	.tkinfo
        /*0018*/ 	.word	0x00000002
        /*0030*/ 	.string	""
        /*0030*/ 	.string	"ptxas"
        /*0030*/ 	.string	"Cuda compilation tools, release 13.0, V13.0.88"
        /*0030*/ 	.string	"Build cuda_13.0.r13.0/compiler.36424714_0"
        /*0030*/ 	.string	"-arch sm_100 -m 64 "



//--------------------- .note.nv.cuinfo           --------------------------
	.section	.note.nv.cuinfo,"",@"SHT_NOTE"
	.sectionflags	@"SHF_NOTE_NV_CUINFO"
        /*0018*/ 	.short	0x0002
        /*001a*/ 	.short	0x0064
        /*001c*/ 	.short	0x0082
	.zero		2


//--------------------- .nv.info                  --------------------------
	.section	.nv.info,"",@"SHT_CUDA_INFO"
	.align	4


	//----- nvinfo : EIATTR_REGCOUNT
	.align		4
        /*0000*/ 	.byte	0x04, 0x2f
        /*0002*/ 	.short	(.L_2 - .L_1)
	.align		4
.L_1:
        /*0004*/ 	.word	index@(_Z20print_index_and_dataPi)
        /*0008*/ 	.word	0x00000018


	//----- nvinfo : EIATTR_FRAME_SIZE
	.align		4
.L_2:
        /*000c*/ 	.byte	0x04, 0x11
        /*000e*/ 	.short	(.L_4 - .L_3)
	.align		4
.L_3:
        /*0010*/ 	.word	index@(_Z20print_index_and_dataPi)
        /*0014*/ 	.word	0x00000020


	//----- nvinfo : EIATTR_MIN_STACK_SIZE
	.align		4
.L_4:
        /*0018*/ 	.byte	0x04, 0x12
        /*001a*/ 	.short	(.L_6 - .L_5)
	.align		4
.L_5:
        /*001c*/ 	.word	index@(_Z20print_index_and_dataPi)
        /*0020*/ 	.word	0x00000020
.L_6:


//--------------------- .nv.compat                --------------------------
	.section	.nv.compat,"",@"SHT_CUDA_COMPAT_INFO"
	.align	4
        /*0000*/ 	.byte	0x02, 0x09, 0x00, 0x00, 0x02, 0x02, 0x01, 0x00, 0x02, 0x05, 0x05, 0x00, 0x03, 0x07, 0x01, 0x01
        /*0010*/ 	.byte	0x02, 0x03, 0x00, 0x00, 0x02, 0x06, 0x01, 0x00, 0x04, 0x0b, 0x08, 0x00, 0x09, 0x00, 0x00, 0x00
        /*0020*/ 	.byte	0x00, 0x00, 0x00, 0x00


//--------------------- .nv.info._Z20print_index_and_dataPi --------------------------
	.section	.nv.info._Z20print_index_and_dataPi,"",@"SHT_CUDA_INFO"
	.sectionflags	@""
	.align	4


	//----- nvinfo : EIATTR_CUDA_API_VERSION
	.align		4
        /*0000*/ 	.byte	0x04, 0x37
        /*0002*/ 	.short	(.L_8 - .L_7)
.L_7:
        /*0004*/ 	.word	0x00000082


	//----- nvinfo : EIATTR_KPARAM_INFO
	.align		4
.L_8:
        /*0008*/ 	.byte	0x04, 0x17
        /*000a*/ 	.short	(.L_10 - .L_9)
.L_9:
        /*000c*/ 	.word	0x00000000
        /*0010*/ 	.short	0x0000
        /*0012*/ 	.short	0x0000
        /*0014*/ 	.byte	0x00, 0xf5, 0x21, 0x00


	//----- nvinfo : EIATTR_SPARSE_MMA_MASK
	.align		4
.L_10:
        /*0018*/ 	.byte	0x03, 0x50
        /*001a*/ 	.short	0x0000


	//----- nvinfo : EIATTR_MAXREG_COUNT
	.align		4
        /*001c*/ 	.byte	0x03, 0x1b
        /*001e*/ 	.short	0x00ff


	//----- nvinfo : EIATTR_EXTERNS
	.align		4
        /*0020*/ 	.byte	0x04, 0x0f
        /*0022*/ 	.short	(.L_12 - .L_11)


	//   ....[0]....
	.align		4
.L_11:
        /*0024*/ 	.word	index@(vprintf)


	//----- nvinfo : EIATTR_MERCURY_ISA_VERSION
	.align		4
.L_12:
        /*0028*/ 	.byte	0x03, 0x5f
        /*002a*/ 	.short	0x0101


	//----- nvinfo : EIATTR_VRC_CTA_INIT_COUNT
	.align		4
        /*002c*/ 	.byte	0x02, 0x4a
	.zero		1
	.zero		1


	//----- nvinfo : EIATTR_SYSCALL_OFFSETS
	.align		4
        /*0030*/ 	.byte	0x04, 0x46
        /*0032*/ 	.short	(.L_14 - .L_13)


	//   ....[0]....
.L_13:
        /*0034*/ 	.word	0x000001a0


	//----- nvinfo : EIATTR_EXIT_INSTR_OFFSETS
	.align		4
.L_14:
        /*0038*/ 	.byte	0x04, 0x1c
        /*003a*/ 	.short	(.L_16 - .L_15)


	//   ....[0]....
.L_15:
        /*003c*/ 	.word	0x000001b0


	//----- nvinfo : EIATTR_CBANK_PARAM_SIZE
	.align		4
.L_16:
        /*0040*/ 	.byte	0x03, 0x19
        /*0042*/ 	.short	0x0008


	//----- nvinfo : EIATTR_PARAM_CBANK
	.align		4
        /*0044*/ 	.byte	0x04, 0x0a
        /*0046*/ 	.short	(.L_18 - .L_17)
	.align		4
.L_17:
        /*0048*/ 	.word	index@(.nv.constant0._Z20print_index_and_dataPi)
        /*004c*/ 	.short	0x0380
        /*004e*/ 	.short	0x0008


	//----- nvinfo : EIATTR_SW_WAR
	.align		4
.L_18:
        /*0050*/ 	.byte	0x04, 0x36
        /*0052*/ 	.short	(.L_20 - .L_19)
.L_19:
        /*0054*/ 	.word	0x00000008
.L_20:


//--------------------- .nv.callgraph             --------------------------
	.section	.nv.callgraph,"",@"SHT_CUDA_CALLGRAPH"
	.align	4
	.sectionentsize	8
	.align		4
        /*0000*/ 	.word	0x00000000
	.align		4
        /*0004*/ 	.word	0xffffffff
	.align		4
        /*0008*/ 	.word	index@(_Z20print_index_and_dataPi)
	.align		4
        /*000c*/ 	.word	index@(vprintf)
	.align		4
        /*0010*/ 	.word	0x00000000
	.align		4
        /*0014*/ 	.word	0xfffffffe
	.align		4
        /*0018*/ 	.word	0x00000000
	.align		4
        /*001c*/ 	.word	0xfffffffd
	.align		4
        /*0020*/ 	.word	0x00000000
	.align		4
        /*0024*/ 	.word	0xfffffffc


//--------------------- .nv.constant4             --------------------------
	.section	.nv.constant4,"a",@progbits
	.align	8
	.align		8
.nv.constant4:
        /*0000*/ 	.dword	vprintf
	.align		8
        /*0008*/ 	.dword	$str


//--------------------- .text._Z20print_index_and_dataPi --------------------------
	.section	.text._Z20print_index_and_dataPi,"ax",@progbits
	.align	128
        .global         _Z20print_index_and_dataPi
        .type           _Z20print_index_and_dataPi,@function
        .size           _Z20print_index_and_dataPi,(.L_x_2 - _Z20print_index_and_dataPi)
        .other          _Z20print_index_and_dataPi,@"STO_CUDA_ENTRY STV_DEFAULT"
_Z20print_index_and_dataPi:
.text._Z20print_index_and_dataPi:
[----:B------:R-:W0:Y:S01]  /*0000*/  LDC R1, c[0x0][0x37c] ;  /* 0x0000df00ff017b82 */ /* 0x000e220000000800 */
[----:B------:R-:W1:Y:S01]  /*0010*/  S2R R14, SR_CTAID.X ;  /* 0x00000000000e7919 */ /* 0x000e620000002500 */
[----:B------:R-:W2:Y:S06]  /*0020*/  LDCU UR6, c[0x0][0x2fc] ;  /* 0x00005f80ff0677ac */ /* 0x000eac0008000800 */
[----:B------:R-:W3:Y:S01]  /*0030*/  LDC R16, c[0x0][0x360] ;  /* 0x0000d800ff107b82 */ /* 0x000ee20000000800 */
[----:B0-----:R-:W-:Y:S01]  /*0040*/  VIADD R1, R1, 0xffffffe0 ;  /* 0xffffffe001017836 */ /* 0x001fe20000000000 */
[----:B------:R-:W1:Y:S01]  /*0050*/  S2R R15, SR_CTAID.Y ;  /* 0x00000000000f7919 */ /* 0x000e620000002600 */
[----:B------:R-:W0:Y:S01]  /*0060*/  LDCU.64 UR4, c[0x0][0x358] ;  /* 0x00006b00ff0477ac */ /* 0x000e220008000a00 */
[----:B------:R-:W3:Y:S04]  /*0070*/  S2R R12, SR_TID.X ;  /* 0x00000000000c7919 */ /* 0x000ee80000002100 */
[----:B------:R-:W4:Y:S01]  /*0080*/  LDC.64 R2, c[0x0][0x380] ;  /* 0x0000e000ff027b82 */ /* 0x000f220000000a00 */
[----:B------:R-:W-:Y:S01]  /*0090*/  MOV R0, 0x0 ;  /* 0x0000000000007802 */ /* 0x000fe20000000f00 */
[----:B------:R-:W5:Y:S06]  /*00a0*/  LDCU.64 UR8, c[0x4][0x8] ;  /* 0x01000100ff0877ac */ /* 0x000f6c0008000a00 */
[----:B------:R-:W1:Y:S02]  /*00b0*/  LDC R18, c[0x0][0x370] ;  /* 0x0000dc00ff127b82 */ /* 0x000e640000000800 */
[----:B-1----:R-:W-:-:S04]  /*00c0*/  IMAD R13, R18, R15, R14 ;  /* 0x0000000f120d7224 */ /* 0x002fc800078e020e */
[----:B---3--:R-:W-:-:S04]  /*00d0*/  IMAD R13, R13, R16, R12 ;  /* 0x000000100d0d7224 */ /* 0x008fc800078e020c */
[----:B----4-:R-:W-:-:S05]  /*00e0*/  IMAD.WIDE R2, R13, 0x4, R2 ;  /* 0x000000040d027825 */ /* 0x010fca00078e0202 */
[----:B0-----:R-:W3:Y:S01]  /*00f0*/  LDG.E R19, desc[UR4][R2.64] ;  /* 0x0000000402137981 */ /* 0x001ee2000c1e1900 */
[----:B------:R-:W3:Y:S01]  /*0100*/  LDC R17, c[0x0][0x364] ;  /* 0x0000d900ff117b82 */ /* 0x000ee20000000800 */
[----:B------:R-:W0:Y:S01]  /*0110*/  LDCU UR4, c[0x0][0x2f8] ;  /* 0x00005f00ff0477ac */ /* 0x000e220008000800 */
[----:B-----5:R-:W-:Y:S01]  /*0120*/  IMAD.U32 R4, RZ, RZ, UR8 ;  /* 0x00000008ff047e24 */ /* 0x020fe2000f8e00ff */
[----:B------:R1:W-:Y:S01]  /*0130*/  STL.128 [R1], R12 ;  /* 0x0000000c01007387 */ /* 0x0003e20000100c00 */
[----:B------:R-:W-:-:S04]  /*0140*/  MOV R5, UR9 ;  /* 0x0000000900057c02 */ /* 0x000fc80008000f00 */
[----:B------:R1:W4:Y:S01]  /*0150*/  LDC.64 R8, c[0x4][R0] ;  /* 0x0100000000087b82 */ /* 0x0003220000000a00 */
[----:B0-----:R-:W-:-:S04]  /*0160*/  IADD3 R6, P0, PT, R1, UR4, RZ ;  /* 0x0000000401067c10 */ /* 0x001fc8000ff1e0ff */
[----:B--2---:R-:W-:Y:S01]  /*0170*/  IADD3.X R7, PT, PT, RZ, UR6, RZ, P0, !PT ;  /* 0x00000006ff077c10 */ /* 0x004fe200087fe4ff */
[----:B---34-:R1:W-:Y:S08]  /*0180*/  STL.128 [R1+0x10], R16 ;  /* 0x0000101001007387 */ /* 0x0183f00000100c00 */
[----:B------:R-:W-:-:S07]  /*0190*/  LEPC R20, `(.L_x_0) ;  /* 0x000000001014794e */ /* 0x000fce0000000000 */
[----:B-1----:R-:W-:Y:S05]  /*01a0*/  CALL.ABS.NOINC R8 ;  /* 0x0000000008007343 */ /* 0x002fea0003c00000 */
.L_x_0:
[----:B------:R-:W-:Y:S05]  /*01b0*/  EXIT ;  /* 0x000000000000794d */ /* 0x000fea0003800000 */
.L_x_1:
[----:B------:R-:W-:-:S00]  /*01c0*/  BRA `(.L_x_1) ;  /* 0xfffffffc00fc7947 */ /* 0x000fc0000383ffff */
[----:B------:R-:W-:-:S00]  /*01d0*/  NOP ;  /* 0x0000000000007918 */ /* 0x000fc00000000000 */
        /* <DEDUP_REMOVED lines=10> */
.L_x_2:


//--------------------- .nv.global.init           --------------------------
	.section	.nv.global.init,"aw",@progbits
.nv.global.init:
	.type		$str,@object
	.size		$str,(.L_0 - $str)
$str:
        /*0000*/ 	.byte	0x25, 0x64, 0x09, 0x09, 0x25, 0x64, 0x09, 0x09, 0x25, 0x64, 0x09, 0x09, 0x25, 0x64, 0x09, 0x09
        /*0010*/ 	.byte	0x25, 0x64, 0x09, 0x09, 0x25, 0x64, 0x09, 0x09, 0x25, 0x64, 0x09, 0x25, 0x64, 0x0a, 0x00
.L_0:


//--------------------- .nv.shared.reserved.0     --------------------------
	.section	.nv.shared.reserved.0,"aw",@nobits
	.weak		__nv_reservedSMEM_offset_0_alias
	.size		__nv_reservedSMEM_offset_0_alias, 0, 64
	.other		__nv_reservedSMEM_offset_0_alias,@"STO_CUDA_RESERVED_SHARED STV_DEFAULT"
__nv_reservedSMEM_offset_0_alias:
	.zero		0
	.zero		64


//--------------------- .nv.constant0._Z20print_index_and_dataPi --------------------------
	.section	.nv.constant0._Z20print_index_and_dataPi,"a",@progbits
	.sectionflags	@""
	.align	4
.nv.constant0._Z20print_index_and_dataPi:
	.zero		904


//--------------------- SYMBOLS --------------------------

	.type		.nv.reservedSmem.offset0,@object
	.size		.nv.reservedSmem.offset0,0x4
	.type		vprintf,@function
